//
// Generated by NVIDIA NVVM Compiler
//
// Compiler Build ID: CL-36424714
// Cuda compilation tools, release 13.0, V13.0.88
// Based on NVVM 20.0.0
//

.version 9.0
.target sm_100
.address_size 64

	// .globl	_Z17tiled2DConvKernelPKfS0_Pfiii
// _ZZ17tiled2DConvKernelPKfS0_PfiiiE4tile has been demoted

.visible .entry _Z17tiled2DConvKernelPKfS0_Pfiii(
	.param .u64 .ptr .align 1 _Z17tiled2DConvKernelPKfS0_Pfiii_param_0,
	.param .u64 .ptr .align 1 _Z17tiled2DConvKernelPKfS0_Pfiii_param_1,
	.param .u64 .ptr .align 1 _Z17tiled2DConvKernelPKfS0_Pfiii_param_2,
	.param .u32 _Z17tiled2DConvKernelPKfS0_Pfiii_param_3,
	.param .u32 _Z17tiled2DConvKernelPKfS0_Pfiii_param_4,
	.param .u32 _Z17tiled2DConvKernelPKfS0_Pfiii_param_5
)
{
	.reg .pred 	%p<28>;
	.reg .b32 	%r<85>;
	.reg .b32 	%f<120>;
	.reg .b64 	%rd<20>;
	// demoted variable
	.shared .align 4 .b8 _ZZ17tiled2DConvKernelPKfS0_PfiiiE4tile[1296];
	ld.param.u64 	%rd4, [_Z17tiled2DConvKernelPKfS0_Pfiii_param_0];
	ld.param.u64 	%rd6, [_Z17tiled2DConvKernelPKfS0_Pfiii_param_1];
	ld.param.u64 	%rd5, [_Z17tiled2DConvKernelPKfS0_Pfiii_param_2];
	ld.param.u32 	%r35, [_Z17tiled2DConvKernelPKfS0_Pfiii_param_3];
	ld.param.u32 	%r36, [_Z17tiled2DConvKernelPKfS0_Pfiii_param_4];
	ld.param.u32 	%r37, [_Z17tiled2DConvKernelPKfS0_Pfiii_param_5];
	cvta.to.global.u64 	%rd1, %rd6;
	mov.u32 	%r1, %tid.x;
	mov.u32 	%r2, %tid.y;
	mov.u32 	%r38, %ctaid.y;
	mov.u32 	%r3, %ntid.y;
	mad.lo.s32 	%r4, %r38, %r3, %r2;
	mov.u32 	%r39, %ctaid.x;
	mov.u32 	%r5, %ntid.x;
	mad.lo.s32 	%r6, %r39, %r5, %r1;
	shr.u32 	%r40, %r37, 31;
	add.s32 	%r41, %r37, %r40;
	shr.s32 	%r42, %r41, 1;
	sub.s32 	%r7, %r4, %r42;
	sub.s32 	%r8, %r6, %r42;
	setp.gt.s32 	%p1, %r7, -1;
	setp.lt.s32 	%p2, %r7, %r36;
	and.pred  	%p3, %p1, %p2;
	setp.gt.s32 	%p4, %r8, -1;
	setp.lt.s32 	%p5, %r8, %r35;
	and.pred  	%p6, %p4, %p5;
	and.pred  	%p8, %p3, %p6;
	not.pred 	%p9, %p8;
	@%p9 bra 	$L__BB0_2;
	cvta.to.global.u64 	%rd7, %rd4;
	mad.lo.s32 	%r48, %r7, %r35, %r8;
	mul.wide.s32 	%rd8, %r48, 4;
	add.s64 	%rd9, %rd7, %rd8;
	ld.global.f32 	%f17, [%rd9];
	mov.u32 	%r49, _ZZ17tiled2DConvKernelPKfS0_PfiiiE4tile;
	mad.lo.s32 	%r50, %r2, 72, %r49;
	shl.b32 	%r51, %r1, 2;
	add.s32 	%r52, %r50, %r51;
	st.shared.f32 	[%r52], %f17;
	bra.uni 	$L__BB0_3;
$L__BB0_2:
	mov.u32 	%r43, _ZZ17tiled2DConvKernelPKfS0_PfiiiE4tile;
	mad.lo.s32 	%r44, %r2, 72, %r43;
	shl.b32 	%r45, %r1, 2;
	add.s32 	%r46, %r44, %r45;
	mov.b32 	%r47, 0;
	st.shared.u32 	[%r46], %r47;
$L__BB0_3:
	bar.sync 	0;
	setp.ge.s32 	%p10, %r4, %r36;
	setp.ge.s32 	%p11, %r6, %r35;
	or.pred  	%p12, %p11, %p10;
	setp.ge.u32 	%p13, %r1, %r5;
	or.pred  	%p14, %p13, %p12;
	setp.ge.u32 	%p15, %r2, %r3;
	or.pred  	%p16, %p15, %p14;
	@%p16 bra 	$L__BB0_21;
	setp.lt.s32 	%p17, %r37, 1;
	mov.f32 	%f118, 0f00000000;
	@%p17 bra 	$L__BB0_20;
	and.b32  	%r9, %r37, 15;
	and.b32  	%r10, %r37, 7;
	add.s32 	%r11, %r10, -1;
	and.b32  	%r12, %r37, 2147483632;
	and.b32  	%r13, %r37, 3;
	neg.s32 	%r14, %r12;
	shl.b32 	%r54, %r1, 2;
	mov.u32 	%r55, _ZZ17tiled2DConvKernelPKfS0_PfiiiE4tile;
	add.s32 	%r56, %r54, %r55;
	add.s32 	%r15, %r56, 32;
	add.s64 	%rd2, %rd1, -28;
	mov.f32 	%f118, 0f00000000;
	mov.b32 	%r78, 0;
$L__BB0_6:
	setp.lt.u32 	%p18, %r37, 16;
	add.s32 	%r17, %r78, %r2;
	not.b32 	%r58, %r78;
	add.s32 	%r59, %r37, %r58;
	mad.lo.s32 	%r18, %r59, %r37, %r37;
	mov.b32 	%r83, 0;
	@%p18 bra 	$L__BB0_9;
	mad.lo.s32 	%r80, %r17, 72, %r15;
	sub.s32 	%r60, %r37, %r78;
	mad.lo.s32 	%r79, %r37, %r60, -1;
	mov.u32 	%r81, %r14;
$L__BB0_8:
	.pragma "nounroll";
	mul.wide.s32 	%rd10, %r79, 4;
	add.s64 	%rd11, %rd2, %rd10;
	ld.shared.f32 	%f21, [%r80+-32];
	ld.global.f32 	%f22, [%rd11+28];
	fma.rn.f32 	%f23, %f21, %f22, %f118;
	ld.shared.f32 	%f24, [%r80+-28];
	ld.global.f32 	%f25, [%rd11+24];
	fma.rn.f32 	%f26, %f24, %f25, %f23;
	ld.shared.f32 	%f27, [%r80+-24];
	ld.global.f32 	%f28, [%rd11+20];
	fma.rn.f32 	%f29, %f27, %f28, %f26;
	ld.shared.f32 	%f30, [%r80+-20];
	ld.global.f32 	%f31, [%rd11+16];
	fma.rn.f32 	%f32, %f30, %f31, %f29;
	ld.shared.f32 	%f33, [%r80+-16];
	ld.global.f32 	%f34, [%rd11+12];
	fma.rn.f32 	%f35, %f33, %f34, %f32;
	ld.shared.f32 	%f36, [%r80+-12];
	ld.global.f32 	%f37, [%rd11+8];
	fma.rn.f32 	%f38, %f36, %f37, %f35;
	ld.shared.f32 	%f39, [%r80+-8];
	ld.global.f32 	%f40, [%rd11+4];
	fma.rn.f32 	%f41, %f39, %f40, %f38;
	ld.shared.f32 	%f42, [%r80+-4];
	ld.global.f32 	%f43, [%rd11];
	fma.rn.f32 	%f44, %f42, %f43, %f41;
	ld.shared.f32 	%f45, [%r80];
	ld.global.f32 	%f46, [%rd11+-4];
	fma.rn.f32 	%f47, %f45, %f46, %f44;
	ld.shared.f32 	%f48, [%r80+4];
	ld.global.f32 	%f49, [%rd11+-8];
	fma.rn.f32 	%f50, %f48, %f49, %f47;
	ld.shared.f32 	%f51, [%r80+8];
	ld.global.f32 	%f52, [%rd11+-12];
	fma.rn.f32 	%f53, %f51, %f52, %f50;
	ld.shared.f32 	%f54, [%r80+12];
	ld.global.f32 	%f55, [%rd11+-16];
	fma.rn.f32 	%f56, %f54, %f55, %f53;
	ld.shared.f32 	%f57, [%r80+16];
	ld.global.f32 	%f58, [%rd11+-20];
	fma.rn.f32 	%f59, %f57, %f58, %f56;
	ld.shared.f32 	%f60, [%r80+20];
	ld.global.f32 	%f61, [%rd11+-24];
	fma.rn.f32 	%f62, %f60, %f61, %f59;
	ld.shared.f32 	%f63, [%r80+24];
	ld.global.f32 	%f64, [%rd11+-28];
	fma.rn.f32 	%f65, %f63, %f64, %f62;
	ld.shared.f32 	%f66, [%r80+28];
	ld.global.f32 	%f67, [%rd11+-32];
	fma.rn.f32 	%f118, %f66, %f67, %f65;
	add.s32 	%r81, %r81, 16;
	add.s32 	%r80, %r80, 64;
	add.s32 	%r79, %r79, -16;
	setp.ne.s32 	%p19, %r81, 0;
	mov.u32 	%r83, %r12;
	@%p19 bra 	$L__BB0_8;
$L__BB0_9:
	setp.eq.s32 	%p20, %r9, 0;
	@%p20 bra 	$L__BB0_19;
	mad.lo.s32 	%r28, %r17, 72, %r55;
	add.s32 	%r62, %r9, -1;
	setp.lt.u32 	%p21, %r62, 7;
	@%p21 bra 	$L__BB0_12;
	add.s32 	%r63, %r83, %r1;
	shl.b32 	%r64, %r63, 2;
	add.s32 	%r65, %r28, %r64;
	ld.shared.f32 	%f69, [%r65];
	not.b32 	%r66, %r83;
	add.s32 	%r67, %r18, %r66;
	mul.wide.s32 	%rd12, %r67, 4;
	add.s64 	%rd13, %rd1, %rd12;
	ld.global.f32 	%f70, [%rd13];
	fma.rn.f32 	%f71, %f69, %f70, %f118;
	ld.shared.f32 	%f72, [%r65+4];
	ld.global.f32 	%f73, [%rd13+-4];
	fma.rn.f32 	%f74, %f72, %f73, %f71;
	ld.shared.f32 	%f75, [%r65+8];
	ld.global.f32 	%f76, [%rd13+-8];
	fma.rn.f32 	%f77, %f75, %f76, %f74;
	ld.shared.f32 	%f78, [%r65+12];
	ld.global.f32 	%f79, [%rd13+-12];
	fma.rn.f32 	%f80, %f78, %f79, %f77;
	ld.shared.f32 	%f81, [%r65+16];
	ld.global.f32 	%f82, [%rd13+-16];
	fma.rn.f32 	%f83, %f81, %f82, %f80;
	ld.shared.f32 	%f84, [%r65+20];
	ld.global.f32 	%f85, [%rd13+-20];
	fma.rn.f32 	%f86, %f84, %f85, %f83;
	ld.shared.f32 	%f87, [%r65+24];
	ld.global.f32 	%f88, [%rd13+-24];
	fma.rn.f32 	%f89, %f87, %f88, %f86;
	ld.shared.f32 	%f90, [%r65+28];
	ld.global.f32 	%f91, [%rd13+-28];
	fma.rn.f32 	%f118, %f90, %f91, %f89;
	add.s32 	%r83, %r83, 8;
$L__BB0_12:
	setp.eq.s32 	%p22, %r10, 0;
	@%p22 bra 	$L__BB0_19;
	setp.lt.u32 	%p23, %r11, 3;
	@%p23 bra 	$L__BB0_15;
	add.s32 	%r68, %r83, %r1;
	shl.b32 	%r69, %r68, 2;
	add.s32 	%r70, %r28, %r69;
	ld.shared.f32 	%f93, [%r70];
	not.b32 	%r71, %r83;
	add.s32 	%r72, %r18, %r71;
	mul.wide.s32 	%rd14, %r72, 4;
	add.s64 	%rd15, %rd1, %rd14;
	ld.global.f32 	%f94, [%rd15];
	fma.rn.f32 	%f95, %f93, %f94, %f118;
	ld.shared.f32 	%f96, [%r70+4];
	ld.global.f32 	%f97, [%rd15+-4];
	fma.rn.f32 	%f98, %f96, %f97, %f95;
	ld.shared.f32 	%f99, [%r70+8];
	ld.global.f32 	%f100, [%rd15+-8];
	fma.rn.f32 	%f101, %f99, %f100, %f98;
	ld.shared.f32 	%f102, [%r70+12];
	ld.global.f32 	%f103, [%rd15+-12];
	fma.rn.f32 	%f118, %f102, %f103, %f101;
	add.s32 	%r83, %r83, 4;
$L__BB0_15:
	setp.eq.s32 	%p24, %r13, 0;
	@%p24 bra 	$L__BB0_19;
	setp.eq.s32 	%p25, %r13, 1;
	add.s32 	%r73, %r83, %r1;
	shl.b32 	%r74, %r73, 2;
	add.s32 	%r33, %r28, %r74;
	ld.shared.f32 	%f104, [%r33];
	not.b32 	%r75, %r83;
	add.s32 	%r76, %r18, %r75;
	mul.wide.s32 	%rd16, %r76, 4;
	add.s64 	%rd3, %rd1, %rd16;
	ld.global.f32 	%f105, [%rd3];
	fma.rn.f32 	%f118, %f104, %f105, %f118;
	@%p25 bra 	$L__BB0_19;
	setp.eq.s32 	%p26, %r13, 2;
	ld.shared.f32 	%f106, [%r33+4];
	ld.global.f32 	%f107, [%rd3+-4];
	fma.rn.f32 	%f118, %f106, %f107, %f118;
	@%p26 bra 	$L__BB0_19;
	ld.shared.f32 	%f108, [%r33+8];
	ld.global.f32 	%f109, [%rd3+-8];
	fma.rn.f32 	%f118, %f108, %f109, %f118;
$L__BB0_19:
	add.s32 	%r78, %r78, 1;
	setp.ne.s32 	%p27, %r78, %r37;
	@%p27 bra 	$L__BB0_6;
$L__BB0_20:
	mad.lo.s32 	%r77, %r35, %r4, %r6;
	cvta.to.global.u64 	%rd17, %rd5;
	mul.wide.s32 	%rd18, %r77, 4;
	add.s64 	%rd19, %rd17, %rd18;
	st.global.f32 	[%rd19], %f118;
$L__BB0_21:
	ret;

}


// ===== COMPILED SASS (sm_100) =====

	.target	sm_100

	.elftype	@"ET_EXEC"


//--------------------- .note.nv.tkinfo           --------------------------
	.section	.note.nv.tkinfo,"",@"SHT_NOTE"
	.sectionflags	@"SHF_NOTE_NV_TKINFO"
	.tkinfo
        /*0018*/ 	.word	0x00000002
        /*0030*/ 	.string	""
        /*0030*/ 	.string	"ptxas"
        /*0030*/ 	.string	"Cuda compilation tools, release 13.0, V13.0.88"
        /*0030*/ 	.string	"Build cuda_13.0.r13.0/compiler.36424714_0"
        /*0030*/ 	.string	"-arch sm_100 -m 64 "



//--------------------- .note.nv.cuinfo           --------------------------
	.section	.note.nv.cuinfo,"",@"SHT_NOTE"
	.sectionflags	@"SHF_NOTE_NV_CUINFO"
        /*0018*/ 	.short	0x0002
        /*001a*/ 	.short	0x0064
        /*001c*/ 	.short	0x0082
	.zero		2


//--------------------- .nv.info                  --------------------------
	.section	.nv.info,"",@"SHT_CUDA_INFO"
	.align	4


	//----- nvinfo : EIATTR_REGCOUNT
	.align		4
        /*0000*/ 	.byte	0x04, 0x2f
        /*0002*/ 	.short	(.L_1 - .L_0)
	.align		4
.L_0:
        /*0004*/ 	.word	index@(_Z17tiled2DConvKernelPKfS0_Pfiii)
        /*0008*/ 	.word	0x0000001f


	//----- nvinfo : EIATTR_FRAME_SIZE
	.align		4
.L_1:
        /*000c*/ 	.byte	0x04, 0x11
        /*000e*/ 	.short	(.L_3 - .L_2)
	.align		4
.L_2:
        /*0010*/ 	.word	index@(_Z17tiled2DConvKernelPKfS0_Pfiii)
        /*0014*/ 	.word	0x00000000


	//----- nvinfo : EIATTR_MIN_STACK_SIZE
	.align		4
.L_3:
        /*0018*/ 	.byte	0x04, 0x12
        /*001a*/ 	.short	(.L_5 - .L_4)
	.align		4
.L_4:
        /*001c*/ 	.word	index@(_Z17tiled2DConvKernelPKfS0_Pfiii)
        /*0020*/ 	.word	0x00000000
.L_5:


//--------------------- .nv.compat                --------------------------
	.section	.nv.compat,"",@"SHT_CUDA_COMPAT_INFO"
	.align	4
        /*0000*/ 	.byte	0x02, 0x09, 0x00, 0x00, 0x02, 0x02, 0x01, 0x00, 0x02, 0x05, 0x05, 0x00, 0x03, 0x07, 0x01, 0x01
        /*0010*/ 	.byte	0x02, 0x03, 0x00, 0x00, 0x02, 0x06, 0x01, 0x00, 0x04, 0x0b, 0x08, 0x00, 0x09, 0x00, 0x00, 0x00
        /*0020*/ 	.byte	0x00, 0x00, 0x00, 0x00


//--------------------- .nv.info._Z17tiled2DConvKernelPKfS0_Pfiii --------------------------
	.section	.nv.info._Z17tiled2DConvKernelPKfS0_Pfiii,"",@"SHT_CUDA_INFO"
	.sectionflags	@""
	.align	4


	//----- nvinfo : EIATTR_CUDA_API_VERSION
	.align		4
        /*0000*/ 	.byte	0x04, 0x37
        /*0002*/ 	.short	(.L_7 - .L_6)
.L_6:
        /*0004*/ 	.word	0x00000082


	//----- nvinfo : EIATTR_KPARAM_INFO
	.align		4
.L_7:
        /*0008*/ 	.byte	0x04, 0x17
        /*000a*/ 	.short	(.L_9 - .L_8)
.L_8:
        /*000c*/ 	.word	0x00000000
        /*0010*/ 	.short	0x0005
        /*0012*/ 	.short	0x0020
        /*0014*/ 	.byte	0x00, 0xf0, 0x11, 0x00


	//----- nvinfo : EIATTR_KPARAM_INFO
	.align		4
.L_9:
        /*0018*/ 	.byte	0x04, 0x17
        /*001a*/ 	.short	(.L_11 - .L_10)
.L_10:
        /*001c*/ 	.word	0x00000000
        /*0020*/ 	.short	0x0004
        /*0022*/ 	.short	0x001c
        /*0024*/ 	.byte	0x00, 0xf0, 0x11, 0x00


	//----- nvinfo : EIATTR_KPARAM_INFO
	.align		4
.L_11:
        /*0028*/ 	.byte	0x04, 0x17
        /*002a*/ 	.short	(.L_13 - .L_12)
.L_12:
        /*002c*/ 	.word	0x00000000
        /*0030*/ 	.short	0x0003
        /*0032*/ 	.short	0x0018
        /*0034*/ 	.byte	0x00, 0xf0, 0x11, 0x00


	//----- nvinfo : EIATTR_KPARAM_INFO
	.align		4
.L_13:
        /*0038*/ 	.byte	0x04, 0x17
        /*003a*/ 	.short	(.L_15 - .L_14)
.L_14:
        /*003c*/ 	.word	0x00000000
        /*0040*/ 	.short	0x0002
        /*0042*/ 	.short	0x0010
        /*0044*/ 	.byte	0x00, 0xf5, 0x21, 0x00


	//----- nvinfo : EIATTR_KPARAM_INFO
	.align		4
.L_15:
        /*0048*/ 	.byte	0x04, 0x17
        /*004a*/ 	.short	(.L_17 - .L_16)
.L_16:
        /*004c*/ 	.word	0x00000000
        /*0050*/ 	.short	0x0001
        /*0052*/ 	.short	0x0008
        /*0054*/ 	.byte	0x00, 0xf5, 0x21, 0x00


	//----- nvinfo : EIATTR_KPARAM_INFO
	.align		4
.L_17:
        /*0058*/ 	.byte	0x04, 0x17
        /*005a*/ 	.short	(.L_19 - .L_18)
.L_18:
        /*005c*/ 	.word	0x00000000
        /*0060*/ 	.short	0x0000
        /*0062*/ 	.short	0x0000
        /*0064*/ 	.byte	0x00, 0xf5, 0x21, 0x00


	//----- nvinfo : EIATTR_SPARSE_MMA_MASK
	.align		4
.L_19:
        /*0068*/ 	.byte	0x03, 0x50
        /*006a*/ 	.short	0x0000


	//----- nvinfo : EIATTR_MAXREG_COUNT
	.align		4
        /*006c*/ 	.byte	0x03, 0x1b
        /*006e*/ 	.short	0x00ff


	//----- nvinfo : EIATTR_NUM_BARRIERS
	.align		4
        /*0070*/ 	.byte	0x02, 0x4c
        /*0072*/ 	.byte	0x01
	.zero		1


	//----- nvinfo : EIATTR_MERCURY_ISA_VERSION
	.align		4
        /*0074*/ 	.byte	0x03, 0x5f
        /*0076*/ 	.short	0x0101


	//----- nvinfo : EIATTR_VRC_CTA_INIT_COUNT
	.align		4
        /*0078*/ 	.byte	0x02, 0x4a
	.zero		1
	.zero		1


	//----- nvinfo : EIATTR_EXIT_INSTR_OFFSETS
	.align		4
        /*007c*/ 	.byte	0x04, 0x1c
        /*007e*/ 	.short	(.L_21 - .L_20)


	//   ....[0]....
.L_20:
        /*0080*/ 	.word	0x00000290


	//   ....[1]....
        /*0084*/ 	.word	0x00000d80


	//----- nvinfo : EIATTR_CBANK_PARAM_SIZE
	.align		4
.L_21:
        /*0088*/ 	.byte	0x03, 0x19
        /*008a*/ 	.short	0x0024


	//----- nvinfo : EIATTR_PARAM_CBANK
	.align		4
        /*008c*/ 	.byte	0x04, 0x0a
        /*008e*/ 	.short	(.L_23 - .L_22)
	.align		4
.L_22:
        /*0090*/ 	.word	index@(.nv.constant0._Z17tiled2DConvKernelPKfS0_Pfiii)
        /*0094*/ 	.short	0x0380
        /*0096*/ 	.short	0x0024


	//----- nvinfo : EIATTR_SW_WAR
	.align		4
.L_23:
        /*0098*/ 	.byte	0x04, 0x36
        /*009a*/ 	.short	(.L_25 - .L_24)
.L_24:
        /*009c*/ 	.word	0x00000008
.L_25:


//--------------------- .nv.callgraph             --------------------------
	.section	.nv.callgraph,"",@"SHT_CUDA_CALLGRAPH"
	.align	4
	.sectionentsize	8
	.align		4
        /*0000*/ 	.word	0x00000000
	.align		4
        /*0004*/ 	.word	0xffffffff
	.align		4
        /*0008*/ 	.word	0x00000000
	.align		4
        /*000c*/ 	.word	0xfffffffe
	.align		4
        /*0010*/ 	.word	0x00000000
	.align		4
        /*0014*/ 	.word	0xfffffffd
	.align		4
        /*0018*/ 	.word	0x00000000
	.align		4
        /*001c*/ 	.word	0xfffffffc


//--------------------- .text._Z17tiled2DConvKernelPKfS0_Pfiii --------------------------
	.section	.text._Z17tiled2DConvKernelPKfS0_Pfiii,"ax",@progbits
	.align	128
        .global         _Z17tiled2DConvKernelPKfS0_Pfiii
        .type           _Z17tiled2DConvKernelPKfS0_Pfiii,@function
        .size           _Z17tiled2DConvKernelPKfS0_Pfiii,(.L_x_8 - _Z17tiled2DConvKernelPKfS0_Pfiii)
        .other          _Z17tiled2DConvKernelPKfS0_Pfiii,@"STO_CUDA_ENTRY STV_DEFAULT"
_Z17tiled2DConvKernelPKfS0_Pfiii:
.text._Z17tiled2DConvKernelPKfS0_Pfiii:
[----:B------:R-:W-:Y:S01]  /*0000*/  LDC R1, c[0x0][0x37c] ;  /* 0x0000df00ff017b82 */ /* 0x000fe20000000800 */
[----:B------:R-:W0:Y:S07]  /*0010*/  S2R R11, SR_TID.Y ;  /* 0x00000000000b7919 */ /* 0x000e2e0000002200 */
[----:B------:R-:W1:Y:S01]  /*0020*/  LDC R13, c[0x0][0x3a0] ;  /* 0x0000e800ff0d7b82 */ /* 0x000e620000000800 */
[----:B------:R-:W2:Y:S01]  /*0030*/  LDCU.64 UR6, c[0x0][0x398] ;  /* 0x00007300ff0677ac */ /* 0x000ea20008000a00 */
[----:B------:R-:W3:Y:S01]  /*0040*/  S2R R9, SR_TID.X ;  /* 0x0000000000097919 */ /* 0x000ee20000002100 */
[----:B------:R-:W4:Y:S05]  /*0050*/  LDCU.64 UR10, c[0x0][0x358] ;  /* 0x00006b00ff0a77ac */ /* 0x000f2a0008000a00 */
[----:B------:R-:W0:Y:S08]  /*0060*/  LDC R10, c[0x0][0x364] ;  /* 0x0000d900ff0a7b82 */ /* 0x000e300000000800 */
[----:B------:R-:W0:Y:S08]  /*0070*/  S2UR UR4, SR_CTAID.Y ;  /* 0x00000000000479c3 */ /* 0x000e300000002600 */
[----:B------:R-:W3:Y:S01]  /*0080*/  S2UR UR5, SR_CTAID.X ;  /* 0x00000000000579c3 */ /* 0x000ee20000002500 */
[----:B-1----:R-:W-:-:S04]  /*0090*/  LEA.HI R0, R13, R13, RZ, 0x1 ;  /* 0x0000000d0d007211 */ /* 0x002fc800078f08ff */
[----:B------:R-:W-:-:S03]  /*00a0*/  SHF.R.S32.HI R0, RZ, 0x1, R0 ;  /* 0x00000001ff007819 */ /* 0x000fc60000011400 */
[----:B------:R-:W3:Y:S01]  /*00b0*/  LDC R12, c[0x0][0x360] ;  /* 0x0000d800ff0c7b82 */ /* 0x000ee20000000800 */
[----:B0-----:R-:W-:-:S05]  /*00c0*/  IMAD R8, R10, UR4, R11 ;  /* 0x000000040a087c24 */ /* 0x001fca000f8e020b */
[----:B------:R-:W-:-:S04]  /*00d0*/  IADD3 R4, PT, PT, R8, -R0, RZ ;  /* 0x8000000008047210 */ /* 0x000fc80007ffe0ff */
[----:B--2---:R-:W-:-:S04]  /*00e0*/  ISETP.GE.AND P0, PT, R4, UR7, PT ;  /* 0x0000000704007c0c */ /* 0x004fc8000bf06270 */
[----:B------:R-:W-:Y:S01]  /*00f0*/  ISETP.GT.AND P0, PT, R4, -0x1, !P0 ;  /* 0xffffffff0400780c */ /* 0x000fe20004704270 */
[----:B---3--:R-:W-:-:S05]  /*0100*/  IMAD R7, R12, UR5, R9 ;  /* 0x000000050c077c24 */ /* 0x008fca000f8e0209 */
[----:B------:R-:W-:-:S04]  /*0110*/  IADD3 R5, PT, PT, R7, -R0, RZ ;  /* 0x8000000007057210 */ /* 0x000fc80007ffe0ff */
[----:B------:R-:W-:-:S04]  /*0120*/  ISETP.GE.AND P1, PT, R5, UR6, PT ;  /* 0x0000000605007c0c */ /* 0x000fc8000bf26270 */
[----:B------:R-:W-:-:S04]  /*0130*/  ISETP.GT.AND P1, PT, R5, -0x1, !P1 ;  /* 0xffffffff0500780c */ /* 0x000fc80004f24270 */
[----:B------:R-:W-:-:S13]  /*0140*/  PLOP3.LUT P0, PT, P0, P1, PT, 0x80, 0x8 ;  /* 0x000000000008781c */ /* 0x000fda0000703070 */
[----:B------:R-:W0:Y:S01]  /*0150*/  @P0 LDC.64 R2, c[0x0][0x380] ;  /* 0x0000e000ff020b82 */ /* 0x000e220000000a00 */
[----:B------:R-:W-:-:S04]  /*0160*/  @P0 IMAD R5, R4, UR6, R5 ;  /* 0x0000000604050c24 */ /* 0x000fc8000f8e0205 */
[----:B0-----:R-:W-:-:S06]  /*0170*/  @P0 IMAD.WIDE R2, R5, 0x4, R2 ;  /* 0x0000000405020825 */ /* 0x001fcc00078e0202 */
[----:B----4-:R0:W2:Y:S01]  /*0180*/  @P0 LDG.E R2, desc[UR10][R2.64] ;  /* 0x0000000a02020981 */ /* 0x0100a2000c1e1900 */
[----:B------:R-:W1:Y:S01]  /*0190*/  S2UR UR5, SR_CgaCtaId ;  /* 0x00000000000579c3 */ /* 0x000e620000008800 */
[----:B------:R-:W-:Y:S01]  /*01a0*/  UMOV UR4, 0x400 ;  /* 0x0000040000047882 */ /* 0x000fe20000000000 */
[----:B------:R-:W-:-:S04]  /*01b0*/  ISETP.GE.AND P1, PT, R8, UR7, PT ;  /* 0x0000000708007c0c */ /* 0x000fc8000bf26270 */
[----:B------:R-:W-:-:S04]  /*01c0*/  ISETP.GE.OR P1, PT, R7, UR6, P1 ;  /* 0x0000000607007c0c */ /* 0x000fc80008f26670 */
[----:B------:R-:W-:-:S04]  /*01d0*/  ISETP.GE.U32.OR P1, PT, R9, R12, P1 ;  /* 0x0000000c0900720c */ /* 0x000fc80000f26470 */
[----:B------:R-:W-:Y:S01]  /*01e0*/  ISETP.GE.U32.OR P1, PT, R11, R10, P1 ;  /* 0x0000000a0b00720c */ /* 0x000fe20000f26470 */
[----:B-1----:R-:W-:-:S06]  /*01f0*/  ULEA UR4, UR5, UR4, 0x18 ;  /* 0x0000000405047291 */ /* 0x002fcc000f8ec0ff */
[----:B------:R-:W-:-:S05]  /*0200*/  @P0 MOV R6, UR4 ;  /* 0x0000000400060c02 */ /* 0x000fca0008000f00 */
[----:B------:R-:W-:Y:S02]  /*0210*/  @P0 IMAD R0, R11, 0x48, R6 ;  /* 0x000000480b000824 */ /* 0x000fe400078e0206 */
[----:B------:R-:W-:-:S03]  /*0220*/  @!P0 IMAD.U32 R6, RZ, RZ, UR4 ;  /* 0x00000004ff068e24 */ /* 0x000fc6000f8e00ff */
[----:B0-----:R-:W-:Y:S01]  /*0230*/  @P0 LEA R3, R9, R0, 0x2 ;  /* 0x0000000009030211 */ /* 0x001fe200078e10ff */
[----:B------:R-:W-:-:S05]  /*0240*/  @!P0 IMAD R4, R11, 0x48, R6 ;  /* 0x000000480b048824 */ /* 0x000fca00078e0206 */
[----:B------:R-:W-:Y:S01]  /*0250*/  @!P0 LEA R4, R9, R4, 0x2 ;  /* 0x0000000409048211 */ /* 0x000fe200078e10ff */
[----:B--2---:R0:W-:Y:S04]  /*0260*/  @P0 STS [R3], R2 ;  /* 0x0000000203000388 */ /* 0x0041e80000000800 */
[----:B------:R0:W-:Y:S01]  /*0270*/  @!P0 STS [R4], RZ ;  /* 0x000000ff04008388 */ /* 0x0001e20000000800 */
[----:B------:R-:W-:Y:S06]  /*0280*/  BAR.SYNC.DEFER_BLOCKING 0x0 ;  /* 0x0000000000007b1d */ /* 0x000fec0000010000 */
[----:B------:R-:W-:Y:S05]  /*0290*/  @P1 EXIT ;  /* 0x000000000000194d */ /* 0x000fea0003800000 */
[----:B------:R-:W-:Y:S01]  /*02a0*/  ISETP.GE.AND P0, PT, R13, 0x1, PT ;  /* 0x000000010d00780c */ /* 0x000fe20003f06270 */
[----:B------:R-:W-:-:S12]  /*02b0*/  IMAD.MOV.U32 R5, RZ, RZ, RZ ;  /* 0x000000ffff057224 */ /* 0x000fd800078e00ff */
[----:B------:R-:W-:Y:S05]  /*02c0*/  @!P0 BRA `(.L_x_0) ;  /* 0x0000000800988947 */ /* 0x000fea0003800000 */
[----:B------:R-:W1:Y:S01]  /*02d0*/  LDCU.64 UR6, c[0x0][0x388] ;  /* 0x00007100ff0677ac */ /* 0x000e620008000a00 */
[----:B------:R-:W-:Y:S01]  /*02e0*/  LOP3.LUT R14, R13, 0x7, RZ, 0xc0, !PT ;  /* 0x000000070d0e7812 */ /* 0x000fe200078ec0ff */
[----:B------:R-:W-:Y:S01]  /*02f0*/  HFMA2 R5, -RZ, RZ, 0, 0 ;  /* 0x00000000ff057431 */ /* 0x000fe200000001ff */
[----:B0-----:R-:W-:Y:S01]  /*0300*/  LEA R2, R9, R6, 0x2 ;  /* 0x0000000609027211 */ /* 0x001fe200078e10ff */
[----:B------:R-:W-:Y:S01]  /*0310*/  UMOV UR4, URZ ;  /* 0x000000ff00047c82 */ /* 0x000fe20008000000 */
[----:B------:R-:W-:Y:S02]  /*0320*/  IADD3 R0, PT, PT, R14, -0x1, RZ ;  /* 0xffffffff0e007810 */ /* 0x000fe40007ffe0ff */
[C---:B------:R-:W-:Y:S01]  /*0330*/  LOP3.LUT R4, R13.reuse, 0x7ffffff0, RZ, 0xc0, !PT ;  /* 0x7ffffff00d047812 */ /* 0x040fe200078ec0ff */
[----:B------:R-:W-:Y:S01]  /*0340*/  VIADD R2, R2, 0x20 ;  /* 0x0000002002027836 */ /* 0x000fe20000000000 */
[----:B------:R-:W-:Y:S02]  /*0350*/  ISETP.GE.U32.AND P0, PT, R0, 0x3, PT ;  /* 0x000000030000780c */ /* 0x000fe40003f06070 */
[----:B------:R-:W-:-:S02]  /*0360*/  LOP3.LUT R10, R13, 0xf, RZ, 0xc0, !PT ;  /* 0x0000000f0d0a7812 */ /* 0x000fc400078ec0ff */
[----:B------:R-:W-:Y:S02]  /*0370*/  LOP3.LUT R3, R13, 0x3, RZ, 0xc0, !PT ;  /* 0x000000030d037812 */ /* 0x000fe400078ec0ff */
[----:B------:R-:W-:Y:S01]  /*0380*/  IADD3 R0, PT, PT, -R4, RZ, RZ ;  /* 0x000000ff04007210 */ /* 0x000fe20007ffe1ff */
[----:B-1----:R-:W-:-:S04]  /*0390*/  UIADD3 UR6, UP0, UPT, UR6, -0x1c, URZ ;  /* 0xffffffe406067890 */ /* 0x002fc8000ff1e0ff */
[----:B------:R-:W-:-:S12]  /*03a0*/  UIADD3.X UR7, UPT, UPT, UR7, -0x1, URZ, UP0, !UPT ;  /* 0xffffffff07077890 */ /* 0x000fd800087fe4ff */
.L_x_6:
[----:B------:R-:W0:Y:S01]  /*03b0*/  LDCU UR9, c[0x0][0x3a0] ;  /* 0x00007400ff0977ac */ /* 0x000e220008000800 */
[----:B------:R-:W-:Y:S02]  /*03c0*/  IADD3 R15, PT, PT, R11, UR4, RZ ;  /* 0x000000040b0f7c10 */ /* 0x000fe4000fffe0ff */
[----:B------:R-:W-:Y:S01]  /*03d0*/  MOV R16, RZ ;  /* 0x000000ff00107202 */ /* 0x000fe20000000f00 */
[----:B------:R-:W-:Y:S02]  /*03e0*/  ULOP3.LUT UR5, URZ, UR4, URZ, 0x33, !UPT ;  /* 0x00000004ff057292 */ /* 0x000fe4000f8e33ff */
[----:B0-----:R-:W-:Y:S02]  /*03f0*/  UISETP.GE.U32.AND UP0, UPT, UR9, 0x10, UPT ;  /* 0x000000100900788c */ /* 0x001fe4000bf06070 */
[----:B------:R-:W-:-:S04]  /*0400*/  UIADD3 UR5, UPT, UPT, UR5, UR9, URZ ;  /* 0x0000000905057290 */ /* 0x000fc8000fffe0ff */
[----:B------:R-:W-:-:S03]  /*0410*/  UIMAD UR8, UR5, UR9, UR9 ;  /* 0x00000009050872a4 */ /* 0x000fc6000f8e0209 */
[----:B------:R-:W-:Y:S09]  /*0420*/  BRA.U !UP0, `(.L_x_1) ;  /* 0x0000000108f87547 */ /* 0x000ff2000b800000 */
[----:B------:R-:W-:Y:S01]  /*0430*/  UIADD3 UR5, UPT, UPT, -UR4, UR9, URZ ;  /* 0x0000000904057290 */ /* 0x000fe2000fffe1ff */
[----:B------:R-:W-:Y:S02]  /*0440*/  IMAD R16, R15, 0x48, R2 ;  /* 0x000000480f107824 */ /* 0x000fe400078e0202 */
[----:B------:R-:W-:Y:S01]  /*0450*/  IMAD.MOV.U32 R18, RZ, RZ, R0 ;  /* 0x000000ffff127224 */ /* 0x000fe200078e0000 */
[----:B------:R-:W-:-:S06]  /*0460*/  UIMAD UR5, UR5, UR9, -0x1 ;  /* 0xffffffff050574a4 */ /* 0x000fcc000f8e0209 */
[----:B------:R-:W-:-:S07]  /*0470*/  MOV R17, UR5 ;  /* 0x0000000500117c02 */ /* 0x000fce0008000f00 */
.L_x_2:
[----:B------:R-:W-:Y:S01]  /*0480*/  MOV R12, UR6 ;  /* 0x00000006000c7c02 */ /* 0x000fe20008000f00 */
[----:B------:R-:W0:Y:S01]  /*0490*/  LDS R26, [R16+-0x20] ;  /* 0xffffe000101a7984 */ /* 0x000e220000000800 */
[----:B------:R-:W-:-:S03]  /*04a0*/  MOV R13, UR7 ;  /* 0x00000007000d7c02 */ /* 0x000fc60008000f00 */
[----:B------:R-:W-:Y:S01]  /*04b0*/  LDS R27, [R16+-0x8] ;  /* 0xfffff800101b7984 */ /* 0x000fe20000000800 */
[----:B------:R-:W-:-:S03]  /*04c0*/  IMAD.WIDE R12, R17, 0x4, R12 ;  /* 0x00000004110c7825 */ /* 0x000fc600078e020c */
[----:B------:R-:W-:Y:S04]  /*04d0*/  LDS R28, [R16+0x8] ;  /* 0x00000800101c7984 */ /* 0x000fe80000000800 */
[----:B------:R-:W0:Y:S04]  /*04e0*/  LDG.E R21, desc[UR10][R12.64+0x1c] ;  /* 0x00001c0a0c157981 */ /* 0x000e28000c1e1900 */
[----:B------:R-:W2:Y:S04]  /*04f0*/  LDG.E R25, desc[UR10][R12.64+0x18] ;  /* 0x0000180a0c197981 */ /* 0x000ea8000c1e1900 */
[----:B------:R-:W3:Y:S04]  /*0500*/  LDG.E R24, desc[UR10][R12.64+0x14] ;  /* 0x0000140a0c187981 */ /* 0x000ee8000c1e1900 */
[----:B------:R-:W4:Y:S04]  /*0510*/  LDG.E R23, desc[UR10][R12.64+0x10] ;  /* 0x0000100a0c177981 */ /* 0x000f28000c1e1900 */
[----:B------:R-:W5:Y:S04]  /*0520*/  LDG.E R22, desc[UR10][R12.64+0xc] ;  /* 0x00000c0a0c167981 */ /* 0x000f68000c1e1900 */
[----:B------:R-:W5:Y:S04]  /*0530*/  LDG.E R20, desc[UR10][R12.64+0x8] ;  /* 0x0000080a0c147981 */ /* 0x000f68000c1e1900 */
[----:B------:R-:W5:Y:S01]  /*0540*/  LDG.E R19, desc[UR10][R12.64+0x4] ;  /* 0x0000040a0c137981 */ /* 0x000f62000c1e1900 */
[----:B0-----:R-:W-:-:S03]  /*0550*/  FFMA R26, R26, R21, R5 ;  /* 0x000000151a1a7223 */ /* 0x001fc60000000005 */
[----:B------:R-:W5:Y:S04]  /*0560*/  LDG.E R21, desc[UR10][R12.64] ;  /* 0x0000000a0c157981 */ /* 0x000f68000c1e1900 */
[----:B------:R-:W2:Y:S02]  /*0570*/  LDS R5, [R16+-0x1c] ;  /* 0xffffe40010057984 */ /* 0x000ea40000000800 */
[----:B--2---:R-:W-:Y:S02]  /*0580*/  FFMA R5, R5, R25, R26 ;  /* 0x0000001905057223 */ /* 0x004fe4000000001a */
[----:B------:R-:W3:Y:S04]  /*0590*/  LDS R26, [R16+-0x18] ;  /* 0xffffe800101a7984 */ /* 0x000ee80000000800 */
[----:B------:R-:W4:Y:S01]  /*05a0*/  LDS R25, [R16+-0x14] ;  /* 0xffffec0010197984 */ /* 0x000f220000000800 */
[----:B---3--:R-:W-:-:S03]  /*05b0*/  FFMA R24, R26, R24, R5 ;  /* 0x000000181a187223 */ /* 0x008fc60000000005 */
[----:B------:R-:W2:Y:S01]  /*05c0*/  LDG.E R5, desc[UR10][R12.64+-0x4] ;  /* 0xfffffc0a0c057981 */ /* 0x000ea2000c1e1900 */
[----:B----4-:R-:W-:-:S03]  /*05d0*/  FFMA R25, R25, R23, R24 ;  /* 0x0000001719197223 */ /* 0x010fc60000000018 */
[----:B------:R-:W5:Y:S04]  /*05e0*/  LDS R26, [R16+-0x10] ;  /* 0xfffff000101a7984 */ /* 0x000f680000000800 */
[----:B------:R-:W0:Y:S04]  /*05f0*/  LDS R24, [R16+-0xc] ;  /* 0xfffff40010187984 */ /* 0x000e280000000800 */
[----:B------:R-:W3:Y:S01]  /*0600*/  LDG.E R23, desc[UR10][R12.64+-0x8] ;  /* 0xfffff80a0c177981 */ /* 0x000ee2000c1e1900 */
[----:B-----5:R-:W-:-:S03]  /*0610*/  FFMA R25, R26, R22, R25 ;  /* 0x000000161a197223 */ /* 0x020fc60000000019 */
[----:B------:R-:W4:Y:S01]  /*0620*/  LDG.E R22, desc[UR10][R12.64+-0xc] ;  /* 0xfffff40a0c167981 */ /* 0x000f22000c1e1900 */
[----:B0-----:R-:W-:-:S03]  /*0630*/  FFMA R24, R24, R20, R25 ;  /* 0x0000001418187223 */ /* 0x001fc60000000019 */
[----:B------:R-:W0:Y:S04]  /*0640*/  LDS R25, [R16+-0x4] ;  /* 0xfffffc0010197984 */ /* 0x000e280000000800 */
[----:B------:R-:W5:Y:S01]  /*0650*/  LDG.E R20, desc[UR10][R12.64+-0x10] ;  /* 0xfffff00a0c147981 */ /* 0x000f62000c1e1900 */
[----:B------:R-:W-:-:S03]  /*0660*/  FFMA R26, R27, R19, R24 ;  /* 0x000000131b1a7223 */ /* 0x000fc60000000018 */
[----:B------:R-:W5:Y:S04]  /*0670*/  LDG.E R19, desc[UR10][R12.64+-0x14] ;  /* 0xffffec0a0c137981 */ /* 0x000f68000c1e1900 */
[----:B------:R-:W5:Y:S04]  /*0680*/  LDG.E R24, desc[UR10][R12.64+-0x18] ;  /* 0xffffe80a0c187981 */ /* 0x000f68000c1e1900 */
[----:B------:R-:W2:Y:S01]  /*0690*/  LDS R27, [R16] ;  /* 0x00000000101b7984 */ /* 0x000ea20000000800 */
[----:B0-----:R-:W-:-:S03]  /*06a0*/  FFMA R26, R25, R21, R26 ;  /* 0x00000015191a7223 */ /* 0x001fc6000000001a */
[----:B------:R-:W5:Y:S04]  /*06b0*/  LDG.E R21, desc[UR10][R12.64+-0x1c] ;  /* 0xffffe40a0c157981 */ /* 0x000f68000c1e1900 */
[----:B------:R0:W5:Y:S01]  /*06c0*/  LDG.E R25, desc[UR10][R12.64+-0x20] ;  /* 0xffffe00a0c197981 */ /* 0x000162000c1e1900 */
[----:B------:R-:W-:Y:S01]  /*06d0*/  VIADD R18, R18, 0x10 ;  /* 0x0000001012127836 */ /* 0x000fe20000000000 */
[----:B------:R-:W-:-:S04]  /*06e0*/  IADD3 R17, PT, PT, R17, -0x10, RZ ;  /* 0xfffffff011117810 */ /* 0x000fc80007ffe0ff */
[----:B------:R-:W-:Y:S01]  /*06f0*/  ISETP.NE.AND P1, PT, R18, RZ, PT ;  /* 0x000000ff1200720c */ /* 0x000fe20003f25270 */
[----:B0-----:R-:W-:Y:S01]  /*0700*/  LDS R12, [R16+0x1c] ;  /* 0x00001c00100c7984 */ /* 0x001fe20000000800 */
[----:B--2---:R-:W-:-:S03]  /*0710*/  FFMA R26, R27, R5, R26 ;  /* 0x000000051b1a7223 */ /* 0x004fc6000000001a */
[----:B------:R-:W3:Y:S04]  /*0720*/  LDS R5, [R16+0x4] ;  /* 0x0000040010057984 */ /* 0x000ee80000000800 */
[----:B------:R-:W-:Y:S01]  /*0730*/  LDS R27, [R16+0x18] ;  /* 0x00001800101b7984 */ /* 0x000fe20000000800 */
[----:B---3--:R-:W-:-:S03]  /*0740*/  FFMA R5, R5, R23, R26 ;  /* 0x0000001705057223 */ /* 0x008fc6000000001a */
[----:B------:R-:W5:Y:S01]  /*0750*/  LDS R23, [R16+0xc] ;  /* 0x00000c0010177984 */ /* 0x000f620000000800 */
[----:B----4-:R-:W-:-:S03]  /*0760*/  FFMA R5, R28, R22, R5 ;  /* 0x000000161c057223 */ /* 0x010fc60000000005 */
[----:B------:R-:W0:Y:S04]  /*0770*/  LDS R26, [R16+0x10] ;  /* 0x00001000101a7984 */ /* 0x000e280000000800 */
[----:B------:R1:W2:Y:S02]  /*0780*/  LDS R22, [R16+0x14] ;  /* 0x0000140010167984 */ /* 0x0002a40000000800 */
[----:B-1----:R-:W-:Y:S01]  /*0790*/  IADD3 R16, PT, PT, R16, 0x40, RZ ;  /* 0x0000004010107810 */ /* 0x002fe20007ffe0ff */
[----:B-----5:R-:W-:-:S04]  /*07a0*/  FFMA R5, R23, R20, R5 ;  /* 0x0000001417057223 */ /* 0x020fc80000000005 */
[----:B0-----:R-:W-:-:S04]  /*07b0*/  FFMA R5, R26, R19, R5 ;  /* 0x000000131a057223 */ /* 0x001fc80000000005 */
[----:B--2---:R-:W-:-:S04]  /*07c0*/  FFMA R22, R22, R24, R5 ;  /* 0x0000001816167223 */ /* 0x004fc80000000005 */
[----:B------:R-:W-:-:S04]  /*07d0*/  FFMA R21, R27, R21, R22 ;  /* 0x000000151b157223 */ /* 0x000fc80000000016 */
[----:B------:R-:W-:Y:S01]  /*07e0*/  FFMA R5, R12, R25, R21 ;  /* 0x000000190c057223 */ /* 0x000fe20000000015 */
[----:B------:R-:W-:Y:S06]  /*07f0*/  @P1 BRA `(.L_x_2) ;  /* 0xfffffffc00201947 */ /* 0x000fec000383ffff */
[----:B------:R-:W-:-:S07]  /*0800*/  MOV R16, R4 ;  /* 0x0000000400107202 */ /* 0x000fce0000000f00 */
.L_x_1:
[----:B------:R-:W-:-:S13]  /*0810*/  ISETP.NE.AND P1, PT, R10, RZ, PT ;  /* 0x000000ff0a00720c */ /* 0x000fda0003f25270 */
[----:B------:R-:W-:Y:S05]  /*0820*/  @!P1 BRA `(.L_x_3) ;  /* 0x0000000400349947 */ /* 0x000fea0003800000 */
[----:B------:R-:W-:Y:S01]  /*0830*/  VIADD R12, R10, 0xffffffff ;  /* 0xffffffff0a0c7836 */ /* 0x000fe20000000000 */
[----:B------:R-:W-:Y:S01]  /*0840*/  ISETP.NE.AND P2, PT, R14, RZ, PT ;  /* 0x000000ff0e00720c */ /* 0x000fe20003f45270 */
[----:B------:R-:W-:-:S03]  /*0850*/  IMAD R15, R15, 0x48, R6 ;  /* 0x000000480f0f7824 */ /* 0x000fc600078e0206 */
[----:B------:R-:W-:-:S13]  /*0860*/  ISETP.GE.U32.AND P1, PT, R12, 0x7, PT ;  /* 0x000000070c00780c */ /* 0x000fda0003f26070 */
[----:B------:R-:W-:Y:S05]  /*0870*/  @!P1 BRA `(.L_x_4) ;  /* 0x00000000007c9947 */ /* 0x000fea0003800000 */
[----:B------:R-:W0:Y:S01]  /*0880*/  LDC.64 R12, c[0x0][0x388] ;  /* 0x0000e200ff0c7b82 */ /* 0x000e220000000a00 */
[----:B------:R-:W-:-:S04]  /*0890*/  LOP3.LUT R17, RZ, R16, RZ, 0x33, !PT ;  /* 0x00000010ff117212 */ /* 0x000fc800078e33ff */
[----:B------:R-:W-:-:S05]  /*08a0*/  IADD3 R17, PT, PT, R17, UR8, RZ ;  /* 0x0000000811117c10 */ /* 0x000fca000fffe0ff */
[----:B0-----:R-:W-:-:S05]  /*08b0*/  IMAD.WIDE R12, R17, 0x4, R12 ;  /* 0x00000004110c7825 */ /* 0x001fca00078e020c */
[----:B------:R-:W2:Y:S04]  /*08c0*/  LDG.E R25, desc[UR10][R12.64] ;  /* 0x0000000a0c197981 */ /* 0x000ea8000c1e1900 */
[----:B------:R-:W3:Y:S04]  /*08d0*/  LDG.E R22, desc[UR10][R12.64+-0x4] ;  /* 0xfffffc0a0c167981 */ /* 0x000ee8000c1e1900 */
[----:B------:R-:W4:Y:S04]  /*08e0*/  LDG.E R20, desc[UR10][R12.64+-0x8] ;  /* 0xfffff80a0c147981 */ /* 0x000f28000c1e1900 */
[----:B------:R-:W5:Y:S04]  /*08f0*/  LDG.E R17, desc[UR10][R12.64+-0xc] ;  /* 0xfffff40a0c117981 */ /* 0x000f68000c1e1900 */
[----:B------:R-:W5:Y:S04]  /*0900*/  LDG.E R21, desc[UR10][R12.64+-0x10] ;  /* 0xfffff00a0c157981 */ /* 0x000f68000c1e1900 */
[----:B------:R-:W5:Y:S04]  /*0910*/  LDG.E R19, desc[UR10][R12.64+-0x14] ;  /* 0xffffec0a0c137981 */ /* 0x000f68000c1e1900 */
[----:B------:R-:W5:Y:S04]  /*0920*/  LDG.E R18, desc[UR10][R12.64+-0x18] ;  /* 0xffffe80a0c127981 */ /* 0x000f68000c1e1900 */
[----:B------:R0:W5:Y:S01]  /*0930*/  LDG.E R23, desc[UR10][R12.64+-0x1c] ;  /* 0xffffe40a0c177981 */ /* 0x000162000c1e1900 */
[C---:B------:R-:W-:Y:S01]  /*0940*/  IADD3 R24, PT, PT, R16.reuse, R9, RZ ;  /* 0x0000000910187210 */ /* 0x040fe20007ffe0ff */
[----:B------:R-:W-:-:S03]  /*0950*/  VIADD R16, R16, 0x8 ;  /* 0x0000000810107836 */ /* 0x000fc60000000000 */
[----:B------:R-:W-:-:S05]  /*0960*/  LEA R24, R24, R15, 0x2 ;  /* 0x0000000f18187211 */ /* 0x000fca00078e10ff */
[----:B------:R-:W2:Y:S04]  /*0970*/  LDS R26, [R24] ;  /* 0x00000000181a7984 */ /* 0x000ea80000000800 */
[----:B------:R-:W3:Y:S04]  /*0980*/  LDS R28, [R24+0x4] ;  /* 0x00000400181c7984 */ /* 0x000ee80000000800 */
[----:B------:R-:W-:Y:S04]  /*0990*/  LDS R27, [R24+0x10] ;  /* 0x00001000181b7984 */ /* 0x000fe80000000800 */
[----:B0-----:R-:W-:Y:S04]  /*09a0*/  LDS R12, [R24+0x18] ;  /* 0x00001800180c7984 */ /* 0x001fe80000000800 */
[----:B------:R-:W-:Y:S01]  /*09b0*/  LDS R13, [R24+0x1c] ;  /* 0x00001c00180d7984 */ /* 0x000fe20000000800 */
[----:B--2---:R-:W-:-:S03]  /*09c0*/  FFMA R25, R26, R25, R5 ;  /* 0x000000191a197223 */ /* 0x004fc60000000005 */
[----:B------:R-:W4:Y:S01]  /*09d0*/  LDS R5, [R24+0x8] ;  /* 0x0000080018057984 */ /* 0x000f220000000800 */
[----:B---3--:R-:W-:-:S03]  /*09e0*/  FFMA R25, R28, R22, R25 ;  /* 0x000000161c197223 */ /* 0x008fc60000000019 */
[----:B------:R-:W5:Y:S04]  /*09f0*/  LDS R26, [R24+0xc] ;  /* 0x00000c00181a7984 */ /* 0x000f680000000800 */
[----:B------:R-:W0:Y:S01]  /*0a00*/  LDS R22, [R24+0x14] ;  /* 0x0000140018167984 */ /* 0x000e220000000800 */
[----:B----4-:R-:W-:-:S04]  /*0a10*/  FFMA R5, R5, R20, R25 ;  /* 0x0000001405057223 */ /* 0x010fc80000000019 */
[----:B-----5:R-:W-:-:S04]  /*0a20*/  FFMA R26, R26, R17, R5 ;  /* 0x000000111a1a7223 */ /* 0x020fc80000000005 */
[----:B------:R-:W-:-:S04]  /*0a30*/  FFMA R21, R27, R21, R26 ;  /* 0x000000151b157223 */ /* 0x000fc8000000001a */
[----:B0-----:R-:W-:-:S04]  /*0a40*/  FFMA R19, R22, R19, R21 ;  /* 0x0000001316137223 */ /* 0x001fc80000000015 */
[----:B------:R-:W-:-:S04]  /*0a50*/  FFMA R12, R12, R18, R19 ;  /* 0x000000120c0c7223 */ /* 0x000fc80000000013 */
[----:B------:R-:W-:-:S07]  /*0a60*/  FFMA R5, R13, R23, R12 ;  /* 0x000000170d057223 */ /* 0x000fce000000000c */
.L_x_4:
[----:B------:R-:W-:Y:S05]  /*0a70*/  @!P2 BRA `(.L_x_3) ;  /* 0x0000000000a0a947 */ /* 0x000fea0003800000 */
[----:B------:R-:W-:Y:S01]  /*0a80*/  ISETP.NE.AND P1, PT, R3, RZ, PT ;  /* 0x000000ff0300720c */ /* 0x000fe20003f25270 */
[----:B------:R-:W-:-:S12]  /*0a90*/  @!P0 BRA `(.L_x_5) ;  /* 0x00000000004c8947 */ /* 0x000fd80003800000 */
[----:B------:R-:W0:Y:S01]  /*0aa0*/  LDC.64 R12, c[0x0][0x388] ;  /* 0x0000e200ff0c7b82 */ /* 0x000e220000000a00 */
[----:B------:R-:W-:-:S04]  /*0ab0*/  LOP3.LUT R17, RZ, R16, RZ, 0x33, !PT ;  /* 0x00000010ff117212 */ /* 0x000fc800078e33ff */
[----:B------:R-:W-:-:S05]  /*0ac0*/  IADD3 R17, PT, PT, R17, UR8, RZ ;  /* 0x0000000811117c10 */ /* 0x000fca000fffe0ff */
[----:B0-----:R-:W-:-:S05]  /*0ad0*/  IMAD.WIDE R12, R17, 0x4, R12 ;  /* 0x00000004110c7825 */ /* 0x001fca00078e020c */
[----:B------:R-:W2:Y:S04]  /*0ae0*/  LDG.E R17, desc[UR10][R12.64] ;  /* 0x0000000a0c117981 */ /* 0x000ea8000c1e1900 */
[----:B------:R-:W3:Y:S04]  /*0af0*/  LDG.E R19, desc[UR10][R12.64+-0x4] ;  /* 0xfffffc0a0c137981 */ /* 0x000ee8000c1e1900 */
[----:B------:R-:W4:Y:S04]  /*0b00*/  LDG.E R21, desc[UR10][R12.64+-0x8] ;  /* 0xfffff80a0c157981 */ /* 0x000f28000c1e1900 */
[----:B------:R-:W5:Y:S01]  /*0b10*/  LDG.E R23, desc[UR10][R12.64+-0xc] ;  /* 0xfffff40a0c177981 */ /* 0x000f62000c1e1900 */
[C---:B------:R-:W-:Y:S01]  /*0b20*/  IADD3 R18, PT, PT, R16.reuse, R9, RZ ;  /* 0x0000000910127210 */ /* 0x040fe20007ffe0ff */
[----:B------:R-:W-:-:S03]  /*0b30*/  VIADD R16, R16, 0x4 ;  /* 0x0000000410107836 */ /* 0x000fc60000000000 */
[----:B------:R-:W-:-:S05]  /*0b40*/  LEA R18, R18, R15, 0x2 ;  /* 0x0000000f12127211 */ /* 0x000fca00078e10ff */
[----:B------:R-:W2:Y:S04]  /*0b50*/  LDS R20, [R18] ;  /* 0x0000000012147984 */ /* 0x000ea80000000800 */
[----:B------:R-:W3:Y:S04]  /*0b60*/  LDS R22, [R18+0x4] ;  /* 0x0000040012167984 */ /* 0x000ee80000000800 */
[----:B------:R-:W4:Y:S04]  /*0b70*/  LDS R24, [R18+0x8] ;  /* 0x0000080012187984 */ /* 0x000f280000000800 */
[----:B------:R-:W5:Y:S01]  /*0b80*/  LDS R26, [R18+0xc] ;  /* 0x00000c00121a7984 */ /* 0x000f620000000800 */
[----:B--2---:R-:W-:-:S04]  /*0b90*/  FFMA R17, R20, R17, R5 ;  /* 0x0000001114117223 */ /* 0x004fc80000000005 */
[----:B---3--:R-:W-:-:S04]  /*0ba0*/  FFMA R17, R22, R19, R17 ;  /* 0x0000001316117223 */ /* 0x008fc80000000011 */
[----:B----4-:R-:W-:-:S04]  /*0bb0*/  FFMA R17, R24, R21, R17 ;  /* 0x0000001518117223 */ /* 0x010fc80000000011 */
[----:B-----5:R-:W-:-:S07]  /*0bc0*/  FFMA R5, R26, R23, R17 ;  /* 0x000000171a057223 */ /* 0x020fce0000000011 */
.L_x_5:
[----:B------:R-:W-:Y:S05]  /*0bd0*/  @!P1 BRA `(.L_x_3) ;  /* 0x0000000000489947 */ /* 0x000fea0003800000 */
[----:B------:R-:W0:Y:S01]  /*0be0*/  LDC.64 R12, c[0x0][0x388] ;  /* 0x0000e200ff0c7b82 */ /* 0x000e220000000a00 */
[----:B------:R-:W-:-:S04]  /*0bf0*/  LOP3.LUT R17, RZ, R16, RZ, 0x33, !PT ;  /* 0x00000010ff117212 */ /* 0x000fc800078e33ff */
[----:B------:R-:W-:-:S05]  /*0c00*/  IADD3 R17, PT, PT, R17, UR8, RZ ;  /* 0x0000000811117c10 */ /* 0x000fca000fffe0ff */
[----:B0-----:R-:W-:-:S05]  /*0c10*/  IMAD.WIDE R12, R17, 0x4, R12 ;  /* 0x00000004110c7825 */ /* 0x001fca00078e020c */
[----:B------:R-:W2:Y:S01]  /*0c20*/  LDG.E R17, desc[UR10][R12.64] ;  /* 0x0000000a0c117981 */ /* 0x000ea2000c1e1900 */
[----:B------:R-:W-:Y:S02]  /*0c30*/  IADD3 R16, PT, PT, R9, R16, RZ ;  /* 0x0000001009107210 */ /* 0x000fe40007ffe0ff */
[----:B------:R-:W-:Y:S02]  /*0c40*/  ISETP.NE.AND P1, PT, R3, 0x1, PT ;  /* 0x000000010300780c */ /* 0x000fe40003f25270 */
[----:B------:R-:W-:-:S05]  /*0c50*/  LEA R19, R16, R15, 0x2 ;  /* 0x0000000f10137211 */ /* 0x000fca00078e10ff */
[----:B------:R-:W2:Y:S02]  /*0c60*/  LDS R16, [R19] ;  /* 0x0000000013107984 */ /* 0x000ea40000000800 */
[----:B--2---:R-:W-:-:S04]  /*0c70*/  FFMA R5, R16, R17, R5 ;  /* 0x0000001110057223 */ /* 0x004fc80000000005 */
[----:B------:R-:W-:Y:S05]  /*0c80*/  @!P1 BRA `(.L_x_3) ;  /* 0x00000000001c9947 */ /* 0x000fea0003800000 */
[----:B------:R-:W-:Y:S01]  /*0c90*/  ISETP.NE.AND P1, PT, R3, 0x2, PT ;  /* 0x000000020300780c */ /* 0x000fe20003f25270 */
[----:B------:R-:W2:Y:S04]  /*0ca0*/  LDG.E R15, desc[UR10][R12.64+-0x4] ;  /* 0xfffffc0a0c0f7981 */ /* 0x000ea8000c1e1900 */
[----:B------:R-:W2:Y:S08]  /*0cb0*/  LDS R16, [R19+0x4] ;  /* 0x0000040013107984 */ /* 0x000eb00000000800 */
[----:B------:R-:W3:Y:S04]  /*0cc0*/  @P1 LDG.E R17, desc[UR10][R12.64+-0x8] ;  /* 0xfffff80a0c111981 */ /* 0x000ee8000c1e1900 */
[----:B------:R-:W3:Y:S01]  /*0cd0*/  @P1 LDS R18, [R19+0x8] ;  /* 0x0000080013121984 */ /* 0x000ee20000000800 */
[----:B--2---:R-:W-:-:S04]  /*0ce0*/  FFMA R5, R16, R15, R5 ;  /* 0x0000000f10057223 */ /* 0x004fc80000000005 */
[----:B---3--:R-:W-:-:S07]  /*0cf0*/  @P1 FFMA R5, R18, R17, R5 ;  /* 0x0000001112051223 */ /* 0x008fce0000000005 */
.L_x_3:
[----:B------:R-:W-:-:S04]  /*0d00*/  UIADD3 UR4, UPT, UPT, UR4, 0x1, URZ ;  /* 0x0000000104047890 */ /* 0x000fc8000fffe0ff */
[----:B------:R-:W-:-:S09]  /*0d10*/  UISETP.NE.AND UP0, UPT, UR4, UR9, UPT ;  /* 0x000000090400728c */ /* 0x000fd2000bf05270 */
[----:B------:R-:W-:Y:S05]  /*0d20*/  BRA.U UP0, `(.L_x_6) ;  /* 0xfffffff500a07547 */ /* 0x000fea000b83ffff */
.L_x_0:
[----:B0-----:R-:W0:Y:S01]  /*0d30*/  LDC.64 R2, c[0x0][0x390] ;  /* 0x0000e400ff027b82 */ /* 0x001e220000000a00 */
[----:B------:R-:W1:Y:S02]  /*0d40*/  LDCU UR4, c[0x0][0x398] ;  /* 0x00007300ff0477ac */ /* 0x000e640008000800 */
[----:B-1----:R-:W-:-:S04]  /*0d50*/  IMAD R7, R8, UR4, R7 ;  /* 0x0000000408077c24 */ /* 0x002fc8000f8e0207 */
[----:B0-----:R-:W-:-:S05]  /*0d60*/  IMAD.WIDE R2, R7, 0x4, R2 ;  /* 0x0000000407027825 */ /* 0x001fca00078e0202 */
[----:B------:R-:W-:Y:S01]  /*0d70*/  STG.E desc[UR10][R2.64], R5 ;  /* 0x0000000502007986 */ /* 0x000fe2000c10190a */
[----:B------:R-:W-:Y:S05]  /*0d80*/  EXIT ;  /* 0x000000000000794d */ /* 0x000fea0003800000 */
.L_x_7:
[----:B------:R-:W-:-:S00]  /*0d90*/  BRA `(.L_x_7) ;  /* 0xfffffffc00fc7947 */ /* 0x000fc0000383ffff */
[----:B------:R-:W-:-:S00]  /*0da0*/  NOP ;  /* 0x0000000000007918 */ /* 0x000fc00000000000 */
        /* <DEDUP_REMOVED lines=13> */
.L_x_8:


//--------------------- .nv.shared._Z17tiled2DConvKernelPKfS0_Pfiii --------------------------
	.section	.nv.shared._Z17tiled2DConvKernelPKfS0_Pfiii,"aw",@nobits
	.sectionflags	@""
	.align	4
.nv.shared._Z17tiled2DConvKernelPKfS0_Pfiii:
	.zero		2320


//--------------------- .nv.shared.reserved.0     --------------------------
	.section	.nv.shared.reserved.0,"aw",@nobits
	.weak		__nv_reservedSMEM_offset_0_alias
	.size		__nv_reservedSMEM_offset_0_alias, 0, 64
	.other		__nv_reservedSMEM_offset_0_alias,@"STO_CUDA_RESERVED_SHARED STV_DEFAULT"
__nv_reservedSMEM_offset_0_alias:
	.zero		0
	.zero		64


//--------------------- .nv.constant0._Z17tiled2DConvKernelPKfS0_Pfiii --------------------------
	.section	.nv.constant0._Z17tiled2DConvKernelPKfS0_Pfiii,"a",@progbits
	.sectionflags	@""
	.align	4
.nv.constant0._Z17tiled2DConvKernelPKfS0_Pfiii:
	.zero		932


//--------------------- SYMBOLS --------------------------

	.type		.nv.reservedSmem.offset0,@object
	.size		.nv.reservedSmem.offset0,0x4
	.type		.nv.reservedSmem.cap,@object
	.size		.nv.reservedSmem.cap,0x4
